//
// Generated by NVIDIA NVVM Compiler
//
// Compiler Build ID: CL-36424714
// Cuda compilation tools, release 13.0, V13.0.88
// Based on NVVM 20.0.0
//

.version 9.0
.target sm_100
.address_size 64

	// .globl	_Z8initDataPfif
.const .align 4 .b8 F[100];
// _ZZ27convolution_2D_basic_kernelPfS_iiiE3N_s has been demoted

.visible .entry _Z8initDataPfif(
	.param .u64 .ptr .align 1 _Z8initDataPfif_param_0,
	.param .u32 _Z8initDataPfif_param_1,
	.param .f32 _Z8initDataPfif_param_2
)
{
	.reg .pred 	%p<3>;
	.reg .b32 	%r<25>;
	.reg .b32 	%f<2>;
	.reg .b64 	%rd<5>;

	ld.param.u64 	%rd2, [_Z8initDataPfif_param_0];
	ld.param.u32 	%r12, [_Z8initDataPfif_param_1];
	ld.param.f32 	%f1, [_Z8initDataPfif_param_2];
	mov.u32 	%r13, %ctaid.x;
	mov.u32 	%r1, %ntid.x;
	mov.u32 	%r14, %tid.x;
	mad.lo.s32 	%r24, %r13, %r1, %r14;
	mov.u32 	%r15, %ctaid.y;
	mov.u32 	%r3, %ntid.y;
	mov.u32 	%r16, %tid.y;
	mad.lo.s32 	%r23, %r15, %r3, %r16;
	max.s32 	%r18, %r24, %r23;
	setp.ge.s32 	%p1, %r18, %r12;
	@%p1 bra 	$L__BB0_3;
	mov.u32 	%r19, %nctaid.y;
	mul.lo.s32 	%r5, %r3, %r19;
	mov.u32 	%r20, %nctaid.x;
	mul.lo.s32 	%r6, %r1, %r20;
	cvta.to.global.u64 	%rd1, %rd2;
$L__BB0_2:
	mad.lo.s32 	%r21, %r23, %r12, %r24;
	mul.wide.s32 	%rd3, %r21, 4;
	add.s64 	%rd4, %rd1, %rd3;
	st.global.f32 	[%rd4], %f1;
	add.s32 	%r23, %r23, %r5;
	add.s32 	%r24, %r24, %r6;
	max.s32 	%r22, %r24, %r23;
	setp.lt.s32 	%p2, %r22, %r12;
	@%p2 bra 	$L__BB0_2;
$L__BB0_3:
	ret;

}
	// .globl	_Z27convolution_2D_basic_kernelPfS_iii
.visible .entry _Z27convolution_2D_basic_kernelPfS_iii(
	.param .u64 .ptr .align 1 _Z27convolution_2D_basic_kernelPfS_iii_param_0,
	.param .u64 .ptr .align 1 _Z27convolution_2D_basic_kernelPfS_iii_param_1,
	.param .u32 _Z27convolution_2D_basic_kernelPfS_iii_param_2,
	.param .u32 _Z27convolution_2D_basic_kernelPfS_iii_param_3,
	.param .u32 _Z27convolution_2D_basic_kernelPfS_iii_param_4
)
{
	.reg .pred 	%p<22>;
	.reg .b32 	%r<75>;
	.reg .b32 	%f<61>;
	.reg .b64 	%rd<25>;
	// demoted variable
	.shared .align 4 .b8 _ZZ27convolution_2D_basic_kernelPfS_iiiE3N_s[1024];
	ld.param.u64 	%rd5, [_Z27convolution_2D_basic_kernelPfS_iii_param_0];
	ld.param.u64 	%rd6, [_Z27convolution_2D_basic_kernelPfS_iii_param_1];
	ld.param.u32 	%r28, [_Z27convolution_2D_basic_kernelPfS_iii_param_2];
	ld.param.u32 	%r29, [_Z27convolution_2D_basic_kernelPfS_iii_param_3];
	ld.param.u32 	%r31, [_Z27convolution_2D_basic_kernelPfS_iii_param_4];
	mov.u32 	%r32, %ctaid.x;
	mov.u32 	%r1, %tid.x;
	add.s32 	%r2, %r1, -2;
	mad.lo.s32 	%r3, %r32, 12, %r2;
	mov.u32 	%r33, %ctaid.y;
	mov.u32 	%r4, %tid.y;
	mad.lo.s32 	%r34, %r33, 12, %r4;
	add.s32 	%r6, %r34, -2;
	setp.lt.u32 	%p1, %r34, 2;
	setp.ge.s32 	%p2, %r6, %r31;
	or.pred  	%p3, %p1, %p2;
	setp.lt.s32 	%p4, %r3, 0;
	or.pred  	%p5, %p4, %p3;
	setp.ge.s32 	%p6, %r3, %r29;
	or.pred  	%p7, %p6, %p5;
	@%p7 bra 	$L__BB1_2;
	cvta.to.global.u64 	%rd7, %rd5;
	mad.lo.s32 	%r41, %r29, %r6, %r3;
	mul.wide.s32 	%rd8, %r41, 4;
	add.s64 	%rd9, %rd7, %rd8;
	ld.global.f32 	%f11, [%rd9];
	shl.b32 	%r42, %r4, 6;
	mov.u32 	%r43, _ZZ27convolution_2D_basic_kernelPfS_iiiE3N_s;
	add.s32 	%r44, %r43, %r42;
	shl.b32 	%r45, %r1, 2;
	add.s32 	%r46, %r44, %r45;
	st.shared.f32 	[%r46], %f11;
	bra.uni 	$L__BB1_3;
$L__BB1_2:
	shl.b32 	%r35, %r4, 6;
	mov.u32 	%r36, _ZZ27convolution_2D_basic_kernelPfS_iiiE3N_s;
	add.s32 	%r37, %r36, %r35;
	shl.b32 	%r38, %r1, 2;
	add.s32 	%r39, %r37, %r38;
	mov.b32 	%r40, 0;
	st.shared.u32 	[%r39], %r40;
$L__BB1_3:
	setp.ge.s32 	%p8, %r3, %r29;
	setp.lt.s32 	%p9, %r3, 0;
	setp.ge.s32 	%p10, %r6, %r31;
	setp.lt.u32 	%p11, %r34, 2;
	bar.sync 	0;
	or.pred  	%p12, %p9, %p8;
	or.pred  	%p13, %p11, %p12;
	or.pred  	%p14, %p13, %p10;
	@%p14 bra 	$L__BB1_16;
	add.s32 	%r48, %r4, -2;
	max.u32 	%r49, %r2, %r48;
	setp.gt.u32 	%p15, %r49, 11;
	@%p15 bra 	$L__BB1_16;
	setp.lt.s32 	%p16, %r28, 0;
	mov.f32 	%f57, 0f00000000;
	@%p16 bra 	$L__BB1_15;
	shl.b32 	%r7, %r28, 1;
	max.s32 	%r8, %r7, 0;
	and.b32  	%r9, %r8, 6;
	and.b32  	%r10, %r8, 2;
	and.b32  	%r11, %r8, 2147483640;
	neg.s32 	%r12, %r11;
	shl.b32 	%r51, %r1, 2;
	mov.u32 	%r52, _ZZ27convolution_2D_basic_kernelPfS_iiiE3N_s;
	add.s32 	%r53, %r51, %r52;
	add.s32 	%r13, %r53, -136;
	mov.f32 	%f57, 0f00000000;
	mov.b32 	%r69, 0;
	mov.u64 	%rd14, F;
$L__BB1_7:
	setp.lt.s32 	%p17, %r7, 7;
	add.s32 	%r15, %r69, %r4;
	mov.b32 	%r73, 0;
	@%p17 bra 	$L__BB1_10;
	mul.wide.u32 	%rd10, %r69, 20;
	add.s64 	%rd12, %rd14, %rd10;
	add.s64 	%rd24, %rd12, 16;
	shl.b32 	%r55, %r15, 6;
	add.s32 	%r70, %r13, %r55;
	mov.u32 	%r71, %r12;
$L__BB1_9:
	.pragma "nounroll";
	ld.const.f32 	%f14, [%rd24+-16];
	ld.shared.f32 	%f15, [%r70];
	fma.rn.f32 	%f16, %f14, %f15, %f57;
	ld.const.f32 	%f17, [%rd24+-12];
	ld.shared.f32 	%f18, [%r70+4];
	fma.rn.f32 	%f19, %f17, %f18, %f16;
	ld.const.f32 	%f20, [%rd24+-8];
	ld.shared.f32 	%f21, [%r70+8];
	fma.rn.f32 	%f22, %f20, %f21, %f19;
	ld.const.f32 	%f23, [%rd24+-4];
	ld.shared.f32 	%f24, [%r70+12];
	fma.rn.f32 	%f25, %f23, %f24, %f22;
	ld.const.f32 	%f26, [%rd24];
	ld.shared.f32 	%f27, [%r70+16];
	fma.rn.f32 	%f28, %f26, %f27, %f25;
	ld.const.f32 	%f29, [%rd24+4];
	ld.shared.f32 	%f30, [%r70+20];
	fma.rn.f32 	%f31, %f29, %f30, %f28;
	ld.const.f32 	%f32, [%rd24+8];
	ld.shared.f32 	%f33, [%r70+24];
	fma.rn.f32 	%f34, %f32, %f33, %f31;
	ld.const.f32 	%f35, [%rd24+12];
	ld.shared.f32 	%f36, [%r70+28];
	fma.rn.f32 	%f57, %f35, %f36, %f34;
	add.s64 	%rd24, %rd24, 32;
	add.s32 	%r71, %r71, 8;
	add.s32 	%r70, %r70, 32;
	setp.ne.s32 	%p18, %r71, 0;
	mov.u32 	%r73, %r11;
	@%p18 bra 	$L__BB1_9;
$L__BB1_10:
	mul.wide.u32 	%rd13, %r69, 20;
	add.s64 	%rd4, %rd14, %rd13;
	shl.b32 	%r56, %r15, 6;
	add.s32 	%r58, %r52, %r56;
	add.s32 	%r22, %r58, -128;
	setp.lt.u32 	%p19, %r9, 3;
	@%p19 bra 	$L__BB1_12;
	mul.wide.u32 	%rd15, %r73, 4;
	add.s64 	%rd16, %rd4, %rd15;
	ld.const.f32 	%f37, [%rd16];
	add.s32 	%r59, %r73, %r1;
	shl.b32 	%r60, %r59, 2;
	add.s32 	%r61, %r22, %r60;
	ld.shared.f32 	%f38, [%r61+-8];
	fma.rn.f32 	%f39, %f37, %f38, %f57;
	ld.const.f32 	%f40, [%rd16+4];
	ld.shared.f32 	%f41, [%r61+-4];
	fma.rn.f32 	%f42, %f40, %f41, %f39;
	ld.const.f32 	%f43, [%rd16+8];
	ld.shared.f32 	%f44, [%r61];
	fma.rn.f32 	%f45, %f43, %f44, %f42;
	ld.const.f32 	%f46, [%rd16+12];
	ld.shared.f32 	%f47, [%r61+4];
	fma.rn.f32 	%f57, %f46, %f47, %f45;
	add.s32 	%r73, %r73, 4;
$L__BB1_12:
	setp.eq.s32 	%p20, %r10, 0;
	@%p20 bra 	$L__BB1_14;
	mul.wide.u32 	%rd17, %r73, 4;
	add.s64 	%rd18, %rd4, %rd17;
	ld.const.f32 	%f48, [%rd18];
	add.s32 	%r62, %r73, %r1;
	shl.b32 	%r63, %r62, 2;
	add.s32 	%r64, %r22, %r63;
	ld.shared.f32 	%f49, [%r64+-8];
	fma.rn.f32 	%f50, %f48, %f49, %f57;
	ld.const.f32 	%f51, [%rd18+4];
	ld.shared.f32 	%f52, [%r64+-4];
	fma.rn.f32 	%f57, %f51, %f52, %f50;
	add.s32 	%r73, %r73, 2;
$L__BB1_14:
	mul.wide.u32 	%rd19, %r73, 4;
	add.s64 	%rd20, %rd4, %rd19;
	ld.const.f32 	%f53, [%rd20];
	add.s32 	%r65, %r73, %r1;
	shl.b32 	%r66, %r65, 2;
	add.s32 	%r67, %r22, %r66;
	ld.shared.f32 	%f54, [%r67+-8];
	fma.rn.f32 	%f57, %f53, %f54, %f57;
	add.s32 	%r27, %r69, 1;
	setp.ne.s32 	%p21, %r69, %r8;
	mov.u32 	%r69, %r27;
	@%p21 bra 	$L__BB1_7;
$L__BB1_15:
	mad.lo.s32 	%r68, %r29, %r6, %r3;
	cvta.to.global.u64 	%rd21, %rd6;
	mul.wide.s32 	%rd22, %r68, 4;
	add.s64 	%rd23, %rd21, %rd22;
	st.global.f32 	[%rd23], %f57;
$L__BB1_16:
	ret;

}


// ===== COMPILED SASS (sm_100) =====

	.target	sm_100

	.elftype	@"ET_EXEC"


//--------------------- .note.nv.tkinfo           --------------------------
	.section	.note.nv.tkinfo,"",@"SHT_NOTE"
	.sectionflags	@"SHF_NOTE_NV_TKINFO"
	.tkinfo
        /*0018*/ 	.word	0x00000002
        /*0030*/ 	.string	""
        /*0030*/ 	.string	"ptxas"
        /*0030*/ 	.string	"Cuda compilation tools, release 13.0, V13.0.88"
        /*0030*/ 	.string	"Build cuda_13.0.r13.0/compiler.36424714_0"
        /*0030*/ 	.string	"-arch sm_100 -m 64 "



//--------------------- .note.nv.cuinfo           --------------------------
	.section	.note.nv.cuinfo,"",@"SHT_NOTE"
	.sectionflags	@"SHF_NOTE_NV_CUINFO"
        /*0018*/ 	.short	0x0002
        /*001a*/ 	.short	0x0064
        /*001c*/ 	.short	0x0082
	.zero		2


//--------------------- .nv.info                  --------------------------
	.section	.nv.info,"",@"SHT_CUDA_INFO"
	.align	4


	//----- nvinfo : EIATTR_REGCOUNT
	.align		4
        /*0000*/ 	.byte	0x04, 0x2f
        /*0002*/ 	.short	(.L_2 - .L_1)
	.align		4
.L_1:
        /*0004*/ 	.word	index@(_Z8initDataPfif)
        /*0008*/ 	.word	0x0000000e


	//----- nvinfo : EIATTR_FRAME_SIZE
	.align		4
.L_2:
        /*000c*/ 	.byte	0x04, 0x11
        /*000e*/ 	.short	(.L_4 - .L_3)
	.align		4
.L_3:
        /*0010*/ 	.word	index@(_Z8initDataPfif)
        /*0014*/ 	.word	0x00000000


	//----- nvinfo : EIATTR_REGCOUNT
	.align		4
.L_4:
        /*0018*/ 	.byte	0x04, 0x2f
        /*001a*/ 	.short	(.L_6 - .L_5)
	.align		4
.L_5:
        /*001c*/ 	.word	index@(_Z27convolution_2D_basic_kernelPfS_iii)
        /*0020*/ 	.word	0x00000019


	//----- nvinfo : EIATTR_FRAME_SIZE
	.align		4
.L_6:
        /*0024*/ 	.byte	0x04, 0x11
        /*0026*/ 	.short	(.L_8 - .L_7)
	.align		4
.L_7:
        /*0028*/ 	.word	index@(_Z27convolution_2D_basic_kernelPfS_iii)
        /*002c*/ 	.word	0x00000000


	//----- nvinfo : EIATTR_MIN_STACK_SIZE
	.align		4
.L_8:
        /*0030*/ 	.byte	0x04, 0x12
        /*0032*/ 	.short	(.L_10 - .L_9)
	.align		4
.L_9:
        /*0034*/ 	.word	index@(_Z27convolution_2D_basic_kernelPfS_iii)
        /*0038*/ 	.word	0x00000000


	//----- nvinfo : EIATTR_MIN_STACK_SIZE
	.align		4
.L_10:
        /*003c*/ 	.byte	0x04, 0x12
        /*003e*/ 	.short	(.L_12 - .L_11)
	.align		4
.L_11:
        /*0040*/ 	.word	index@(_Z8initDataPfif)
        /*0044*/ 	.word	0x00000000
.L_12:


//--------------------- .nv.compat                --------------------------
	.section	.nv.compat,"",@"SHT_CUDA_COMPAT_INFO"
	.align	4
        /*0000*/ 	.byte	0x02, 0x09, 0x00, 0x00, 0x02, 0x02, 0x01, 0x00, 0x02, 0x05, 0x05, 0x00, 0x03, 0x07, 0x01, 0x01
        /*0010*/ 	.byte	0x02, 0x03, 0x00, 0x00, 0x02, 0x06, 0x01, 0x00, 0x04, 0x0b, 0x08, 0x00, 0x09, 0x00, 0x00, 0x00
        /*0020*/ 	.byte	0x00, 0x00, 0x00, 0x00


//--------------------- .nv.info._Z27convolution_2D_basic_kernelPfS_iii --------------------------
	.section	.nv.info._Z27convolution_2D_basic_kernelPfS_iii,"",@"SHT_CUDA_INFO"
	.sectionflags	@""
	.align	4


	//----- nvinfo : EIATTR_CUDA_API_VERSION
	.align		4
        /*0000*/ 	.byte	0x04, 0x37
        /*0002*/ 	.short	(.L_14 - .L_13)
.L_13:
        /*0004*/ 	.word	0x00000082


	//----- nvinfo : EIATTR_KPARAM_INFO
	.align		4
.L_14:
        /*0008*/ 	.byte	0x04, 0x17
        /*000a*/ 	.short	(.L_16 - .L_15)
.L_15:
        /*000c*/ 	.word	0x00000000
        /*0010*/ 	.short	0x0004
        /*0012*/ 	.short	0x0018
        /*0014*/ 	.byte	0x00, 0xf0, 0x11, 0x00


	//----- nvinfo : EIATTR_KPARAM_INFO
	.align		4
.L_16:
        /*0018*/ 	.byte	0x04, 0x17
        /*001a*/ 	.short	(.L_18 - .L_17)
.L_17:
        /*001c*/ 	.word	0x00000000
        /*0020*/ 	.short	0x0003
        /*0022*/ 	.short	0x0014
        /*0024*/ 	.byte	0x00, 0xf0, 0x11, 0x00


	//----- nvinfo : EIATTR_KPARAM_INFO
	.align		4
.L_18:
        /*0028*/ 	.byte	0x04, 0x17
        /*002a*/ 	.short	(.L_20 - .L_19)
.L_19:
        /*002c*/ 	.word	0x00000000
        /*0030*/ 	.short	0x0002
        /*0032*/ 	.short	0x0010
        /*0034*/ 	.byte	0x00, 0xf0, 0x11, 0x00


	//----- nvinfo : EIATTR_KPARAM_INFO
	.align		4
.L_20:
        /*0038*/ 	.byte	0x04, 0x17
        /*003a*/ 	.short	(.L_22 - .L_21)
.L_21:
        /*003c*/ 	.word	0x00000000
        /*0040*/ 	.short	0x0001
        /*0042*/ 	.short	0x0008
        /*0044*/ 	.byte	0x00, 0xf5, 0x21, 0x00


	//----- nvinfo : EIATTR_KPARAM_INFO
	.align		4
.L_22:
        /*0048*/ 	.byte	0x04, 0x17
        /*004a*/ 	.short	(.L_24 - .L_23)
.L_23:
        /*004c*/ 	.word	0x00000000
        /*0050*/ 	.short	0x0000
        /*0052*/ 	.short	0x0000
        /*0054*/ 	.byte	0x00, 0xf5, 0x21, 0x00


	//----- nvinfo : EIATTR_SPARSE_MMA_MASK
	.align		4
.L_24:
        /*0058*/ 	.byte	0x03, 0x50
        /*005a*/ 	.short	0x0000


	//----- nvinfo : EIATTR_MAXREG_COUNT
	.align		4
        /*005c*/ 	.byte	0x03, 0x1b
        /*005e*/ 	.short	0x00ff


	//----- nvinfo : EIATTR_NUM_BARRIERS
	.align		4
        /*0060*/ 	.byte	0x02, 0x4c
        /*0062*/ 	.byte	0x01
	.zero		1


	//----- nvinfo : EIATTR_MERCURY_ISA_VERSION
	.align		4
        /*0064*/ 	.byte	0x03, 0x5f
        /*0066*/ 	.short	0x0101


	//----- nvinfo : EIATTR_VRC_CTA_INIT_COUNT
	.align		4
        /*0068*/ 	.byte	0x02, 0x4a
	.zero		1
	.zero		1


	//----- nvinfo : EIATTR_EXIT_INSTR_OFFSETS
	.align		4
        /*006c*/ 	.byte	0x04, 0x1c
        /*006e*/ 	.short	(.L_26 - .L_25)


	//   ....[0]....
.L_25:
        /*0070*/ 	.word	0x00000240


	//   ....[1]....
        /*0074*/ 	.word	0x00000270


	//   ....[2]....
        /*0078*/ 	.word	0x000008b0


	//----- nvinfo : EIATTR_CBANK_PARAM_SIZE
	.align		4
.L_26:
        /*007c*/ 	.byte	0x03, 0x19
        /*007e*/ 	.short	0x001c


	//----- nvinfo : EIATTR_PARAM_CBANK
	.align		4
        /*0080*/ 	.byte	0x04, 0x0a
        /*0082*/ 	.short	(.L_28 - .L_27)
	.align		4
.L_27:
        /*0084*/ 	.word	index@(.nv.constant0._Z27convolution_2D_basic_kernelPfS_iii)
        /*0088*/ 	.short	0x0380
        /*008a*/ 	.short	0x001c


	//----- nvinfo : EIATTR_SW_WAR
	.align		4
.L_28:
        /*008c*/ 	.byte	0x04, 0x36
        /*008e*/ 	.short	(.L_30 - .L_29)
.L_29:
        /*0090*/ 	.word	0x00000008
.L_30:


//--------------------- .nv.info._Z8initDataPfif  --------------------------
	.section	.nv.info._Z8initDataPfif,"",@"SHT_CUDA_INFO"
	.sectionflags	@""
	.align	4


	//----- nvinfo : EIATTR_CUDA_API_VERSION
	.align		4
        /*0000*/ 	.byte	0x04, 0x37
        /*0002*/ 	.short	(.L_32 - .L_31)
.L_31:
        /*0004*/ 	.word	0x00000082


	//----- nvinfo : EIATTR_KPARAM_INFO
	.align		4
.L_32:
        /*0008*/ 	.byte	0x04, 0x17
        /*000a*/ 	.short	(.L_34 - .L_33)
.L_33:
        /*000c*/ 	.word	0x00000000
        /*0010*/ 	.short	0x0002
        /*0012*/ 	.short	0x000c
        /*0014*/ 	.byte	0x00, 0xf0, 0x11, 0x00


	//----- nvinfo : EIATTR_KPARAM_INFO
	.align		4
.L_34:
        /*0018*/ 	.byte	0x04, 0x17
        /*001a*/ 	.short	(.L_36 - .L_35)
.L_35:
        /*001c*/ 	.word	0x00000000
        /*0020*/ 	.short	0x0001
        /*0022*/ 	.short	0x0008
        /*0024*/ 	.byte	0x00, 0xf0, 0x11, 0x00


	//----- nvinfo : EIATTR_KPARAM_INFO
	.align		4
.L_36:
        /*0028*/ 	.byte	0x04, 0x17
        /*002a*/ 	.short	(.L_38 - .L_37)
.L_37:
        /*002c*/ 	.word	0x00000000
        /*0030*/ 	.short	0x0000
        /*0032*/ 	.short	0x0000
        /*0034*/ 	.byte	0x00, 0xf5, 0x21, 0x00


	//----- nvinfo : EIATTR_SPARSE_MMA_MASK
	.align		4
.L_38:
        /*0038*/ 	.byte	0x03, 0x50
        /*003a*/ 	.short	0x0000


	//----- nvinfo : EIATTR_MAXREG_COUNT
	.align		4
        /*003c*/ 	.byte	0x03, 0x1b
        /*003e*/ 	.short	0x00ff


	//----- nvinfo : EIATTR_MERCURY_ISA_VERSION
	.align		4
        /*0040*/ 	.byte	0x03, 0x5f
        /*0042*/ 	.short	0x0101


	//----- nvinfo : EIATTR_VRC_CTA_INIT_COUNT
	.align		4
        /*0044*/ 	.byte	0x02, 0x4a
	.zero		1
	.zero		1


	//----- nvinfo : EIATTR_EXIT_INSTR_OFFSETS
	.align		4
        /*0048*/ 	.byte	0x04, 0x1c
        /*004a*/ 	.short	(.L_40 - .L_39)


	//   ....[0]....
.L_39:
        /*004c*/ 	.word	0x000000c0


	//   ....[1]....
        /*0050*/ 	.word	0x000001d0


	//----- nvinfo : EIATTR_CRS_STACK_SIZE
	.align		4
.L_40:
        /*0054*/ 	.byte	0x04, 0x1e
        /*0056*/ 	.short	(.L_42 - .L_41)
.L_41:
        /*0058*/ 	.word	0x00000000


	//----- nvinfo : EIATTR_CBANK_PARAM_SIZE
	.align		4
.L_42:
        /*005c*/ 	.byte	0x03, 0x19
        /*005e*/ 	.short	0x0010


	//----- nvinfo : EIATTR_PARAM_CBANK
	.align		4
        /*0060*/ 	.byte	0x04, 0x0a
        /*0062*/ 	.short	(.L_44 - .L_43)
	.align		4
.L_43:
        /*0064*/ 	.word	index@(.nv.constant0._Z8initDataPfif)
        /*0068*/ 	.short	0x0380
        /*006a*/ 	.short	0x0010


	//----- nvinfo : EIATTR_SW_WAR
	.align		4
.L_44:
        /*006c*/ 	.byte	0x04, 0x36
        /*006e*/ 	.short	(.L_46 - .L_45)
.L_45:
        /*0070*/ 	.word	0x00000008
.L_46:


//--------------------- .nv.callgraph             --------------------------
	.section	.nv.callgraph,"",@"SHT_CUDA_CALLGRAPH"
	.align	4
	.sectionentsize	8
	.align		4
        /*0000*/ 	.word	0x00000000
	.align		4
        /*0004*/ 	.word	0xffffffff
	.align		4
        /*0008*/ 	.word	0x00000000
	.align		4
        /*000c*/ 	.word	0xfffffffe
	.align		4
        /*0010*/ 	.word	0x00000000
	.align		4
        /*0014*/ 	.word	0xfffffffd
	.align		4
        /*0018*/ 	.word	0x00000000
	.align		4
        /*001c*/ 	.word	0xfffffffc


//--------------------- .nv.constant3             --------------------------
	.section	.nv.constant3,"a",@progbits
	.align	4
.nv.constant3:
	.type		F,@object
	.size		F,(.L_0 - F)
F:
	.zero		100
.L_0:


//--------------------- .text._Z27convolution_2D_basic_kernelPfS_iii --------------------------
	.section	.text._Z27convolution_2D_basic_kernelPfS_iii,"ax",@progbits
	.align	128
        .global         _Z27convolution_2D_basic_kernelPfS_iii
        .type           _Z27convolution_2D_basic_kernelPfS_iii,@function
        .size           _Z27convolution_2D_basic_kernelPfS_iii,(.L_x_9 - _Z27convolution_2D_basic_kernelPfS_iii)
        .other          _Z27convolution_2D_basic_kernelPfS_iii,@"STO_CUDA_ENTRY STV_DEFAULT"
_Z27convolution_2D_basic_kernelPfS_iii:
.text._Z27convolution_2D_basic_kernelPfS_iii:
[----:B------:R-:W-:Y:S01]  /*0000*/  LDC R1, c[0x0][0x37c] ;  /* 0x0000df00ff017b82 */ /* 0x000fe20000000800 */
[----:B------:R-:W0:Y:S01]  /*0010*/  S2R R3, SR_CTAID.Y ;  /* 0x0000000000037919 */ /* 0x000e220000002600 */
[----:B------:R-:W1:Y:S01]  /*0020*/  LDCU UR6, c[0x0][0x398] ;  /* 0x00007300ff0677ac */ /* 0x000e620008000800 */
[----:B------:R-:W0:Y:S01]  /*0030*/  S2R R2, SR_TID.Y ;  /* 0x0000000000027919 */ /* 0x000e220000002200 */
[----:B------:R-:W2:Y:S01]  /*0040*/  LDCU UR7, c[0x0][0x394] ;  /* 0x00007280ff0777ac */ /* 0x000ea20008000800 */
[----:B------:R-:W3:Y:S01]  /*0050*/  S2R R4, SR_TID.X ;  /* 0x0000000000047919 */ /* 0x000ee20000002100 */
[----:B------:R-:W4:Y:S01]  /*0060*/  LDCU.64 UR12, c[0x0][0x358] ;  /* 0x00006b00ff0c77ac */ /* 0x000f220008000a00 */
[----:B------:R-:W5:Y:S01]  /*0070*/  S2R R6, SR_CTAID.X ;  /* 0x0000000000067919 */ /* 0x000f620000002500 */
[----:B0-----:R-:W-:Y:S01]  /*0080*/  IMAD R8, R3, 0xc, R2 ;  /* 0x0000000c03087824 */ /* 0x001fe200078e0202 */
[----:B---3--:R-:W-:-:S04]  /*0090*/  IADD3 R9, PT, PT, R4, -0x2, RZ ;  /* 0xfffffffe04097810 */ /* 0x008fc80007ffe0ff */
[----:B------:R-:W-:Y:S01]  /*00a0*/  IADD3 R0, PT, PT, R8, -0x2, RZ ;  /* 0xfffffffe08007810 */ /* 0x000fe20007ffe0ff */
[----:B-----5:R-:W-:-:S03]  /*00b0*/  IMAD R3, R6, 0xc, R9 ;  /* 0x0000000c06037824 */ /* 0x020fc600078e0209 */
[----:B-1----:R-:W-:-:S04]  /*00c0*/  ISETP.GE.AND P0, PT, R0, UR6, PT ;  /* 0x0000000600007c0c */ /* 0x002fc8000bf06270 */
[----:B------:R-:W-:-:S04]  /*00d0*/  ISETP.LT.U32.OR P0, PT, R8, 0x2, P0 ;  /* 0x000000020800780c */ /* 0x000fc80000701470 */
[----:B------:R-:W-:-:S04]  /*00e0*/  ISETP.LT.OR P0, PT, R3, RZ, P0 ;  /* 0x000000ff0300720c */ /* 0x000fc80000701670 */
[----:B--2---:R-:W-:-:S13]  /*00f0*/  ISETP.GE.OR P0, PT, R3, UR7, P0 ;  /* 0x0000000703007c0c */ /* 0x004fda0008706670 */
[----:B------:R-:W0:Y:S01]  /*0100*/  @!P0 LDC.64 R6, c[0x0][0x380] ;  /* 0x0000e000ff068b82 */ /* 0x000e220000000a00 */
[----:B------:R-:W-:-:S04]  /*0110*/  @!P0 IMAD R5, R0, UR7, R3 ;  /* 0x0000000700058c24 */ /* 0x000fc8000f8e0203 */
[----:B0-----:R-:W-:-:S06]  /*0120*/  @!P0 IMAD.WIDE R6, R5, 0x4, R6 ;  /* 0x0000000405068825 */ /* 0x001fcc00078e0206 */
[----:B----4-:R-:W2:Y:S01]  /*0130*/  @!P0 LDG.E R6, desc[UR12][R6.64] ;  /* 0x0000000c06068981 */ /* 0x010ea2000c1e1900 */
[----:B------:R-:W0:Y:S01]  /*0140*/  S2UR UR5, SR_CgaCtaId ;  /* 0x00000000000579c3 */ /* 0x000e220000008800 */
[----:B------:R-:W-:Y:S01]  /*0150*/  UMOV UR4, 0x400 ;  /* 0x0000040000047882 */ /* 0x000fe20000000000 */
[----:B------:R-:W-:-:S04]  /*0160*/  ISETP.GE.AND P1, PT, R3, UR7, PT ;  /* 0x0000000703007c0c */ /* 0x000fc8000bf26270 */
[----:B------:R-:W-:-:S04]  /*0170*/  ISETP.LT.OR P1, PT, R3, RZ, P1 ;  /* 0x000000ff0300720c */ /* 0x000fc80000f21670 */
[----:B------:R-:W-:-:S04]  /*0180*/  ISETP.LT.U32.OR P1, PT, R8, 0x2, P1 ;  /* 0x000000020800780c */ /* 0x000fc80000f21470 */
[----:B------:R-:W-:Y:S01]  /*0190*/  ISETP.GE.OR P1, PT, R0, UR6, P1 ;  /* 0x0000000600007c0c */ /* 0x000fe20008f26670 */
[----:B0-----:R-:W-:-:S06]  /*01a0*/  ULEA UR4, UR5, UR4, 0x18 ;  /* 0x0000000405047291 */ /* 0x001fcc000f8ec0ff */
[----:B------:R-:W-:-:S05]  /*01b0*/  @!P0 MOV R5, UR4 ;  /* 0x0000000400058c02 */ /* 0x000fca0008000f00 */
[----:B------:R-:W-:Y:S01]  /*01c0*/  @!P0 IMAD R11, R2, 0x40, R5 ;  /* 0x00000040020b8824 */ /* 0x000fe200078e0205 */
[----:B------:R-:W-:-:S03]  /*01d0*/  @P0 MOV R5, UR4 ;  /* 0x0000000400050c02 */ /* 0x000fc60008000f00 */
[----:B------:R-:W-:Y:S01]  /*01e0*/  @!P0 IMAD R11, R4, 0x4, R11 ;  /* 0x00000004040b8824 */ /* 0x000fe200078e020b */
[----:B------:R-:W-:-:S04]  /*01f0*/  @P0 LEA R13, R2, R5, 0x6 ;  /* 0x00000005020d0211 */ /* 0x000fc800078e30ff */
[----:B------:R-:W-:Y:S01]  /*0200*/  @P0 LEA R13, R4, R13, 0x2 ;  /* 0x0000000d040d0211 */ /* 0x000fe200078e10ff */
[----:B--2---:R0:W-:Y:S04]  /*0210*/  @!P0 STS [R11], R6 ;  /* 0x000000060b008388 */ /* 0x0041e80000000800 */
[----:B------:R0:W-:Y:S01]  /*0220*/  @P0 STS [R13], RZ ;  /* 0x000000ff0d000388 */ /* 0x0001e20000000800 */
[----:B------:R-:W-:Y:S06]  /*0230*/  BAR.SYNC.DEFER_BLOCKING 0x0 ;  /* 0x0000000000007b1d */ /* 0x000fec0000010000 */
[----:B------:R-:W-:Y:S05]  /*0240*/  @P1 EXIT ;  /* 0x000000000000194d */ /* 0x000fea0003800000 */
[----:B------:R-:W-:-:S04]  /*0250*/  VIADDMNMX.U32 R9, R2, 0xfffffffe, R9, !PT ;  /* 0xfffffffe02097846 */ /* 0x000fc80007800009 */
[----:B------:R-:W-:-:S13]  /*0260*/  ISETP.GT.U32.AND P0, PT, R9, 0xb, PT ;  /* 0x0000000b0900780c */ /* 0x000fda0003f04070 */
[----:B------:R-:W-:Y:S05]  /*0270*/  @P0 EXIT ;  /* 0x000000000000094d */ /* 0x000fea0003800000 */
[----:B------:R-:W1:Y:S01]  /*0280*/  LDCU UR6, c[0x0][0x390] ;  /* 0x00007200ff0677ac */ /* 0x000e620008000800 */
[----:B------:R-:W-:Y:S01]  /*0290*/  HFMA2 R7, -RZ, RZ, 0, 0 ;  /* 0x00000000ff077431 */ /* 0x000fe200000001ff */
[----:B-1----:R-:W-:-:S09]  /*02a0*/  UISETP.GE.AND UP0, UPT, UR6, URZ, UPT ;  /* 0x000000ff0600728c */ /* 0x002fd2000bf06270 */
[----:B------:R-:W-:Y:S05]  /*02b0*/  BRA.U !UP0, `(.L_x_0) ;  /* 0x0000000508687547 */ /* 0x000fea000b800000 */
[----:B------:R-:W-:Y:S01]  /*02c0*/  USHF.L.U32 UR6, UR6, 0x1, URZ ;  /* 0x0000000106067899 */ /* 0x000fe200080006ff */
[----:B0-----:R-:W-:Y:S01]  /*02d0*/  LEA R6, R4, R5, 0x2 ;  /* 0x0000000504067211 */ /* 0x001fe200078e10ff */
[----:B------:R-:W-:Y:S02]  /*02e0*/  IMAD.MOV.U32 R7, RZ, RZ, RZ ;  /* 0x000000ffff077224 */ /* 0x000fe400078e00ff */
[----:B------:R-:W-:Y:S01]  /*02f0*/  UISETP.LT.AND UP0, UPT, URZ, UR6, UPT ;  /* 0x00000006ff00728c */ /* 0x000fe2000bf01270 */
[----:B------:R-:W-:-:S03]  /*0300*/  IADD3 R6, PT, PT, R6, -0x88, RZ ;  /* 0xffffff7806067810 */ /* 0x000fc60007ffe0ff */
[----:B------:R-:W-:-:S04]  /*0310*/  USEL UR11, URZ, UR6, !UP0 ;  /* 0x00000006ff0b7287 */ /* 0x000fc8000c000000 */
[----:B------:R-:W-:Y:S02]  /*0320*/  ULOP3.LUT UR4, UR11, 0x6, URZ, 0xc0, !UPT ;  /* 0x000000060b047892 */ /* 0x000fe4000f8ec0ff */
[----:B------:R-:W-:Y:S02]  /*0330*/  ULOP3.LUT UR7, UR11, 0x7ffffff8, URZ, 0xc0, !UPT ;  /* 0x7ffffff80b077892 */ /* 0x000fe4000f8ec0ff */
[----:B------:R-:W-:Y:S02]  /*0340*/  UISETP.GE.U32.AND UP0, UPT, UR4, 0x3, UPT ;  /* 0x000000030400788c */ /* 0x000fe4000bf06070 */
[----:B------:R-:W-:Y:S01]  /*0350*/  UIADD3 UR9, UPT, UPT, -UR7, URZ, URZ ;  /* 0x000000ff07097290 */ /* 0x000fe2000fffe1ff */
[----:B------:R-:W-:-:S11]  /*0360*/  UMOV UR4, URZ ;  /* 0x000000ff00047c82 */ /* 0x000fd60008000000 */
.L_x_5:
[----:B------:R-:W-:Y:S01]  /*0370*/  UISETP.GE.AND UP1, UPT, UR6, 0x7, UPT ;  /* 0x000000070600788c */ /* 0x000fe2000bf26270 */
[----:B------:R-:W-:Y:S01]  /*0380*/  IADD3 R11, PT, PT, R2, UR4, RZ ;  /* 0x00000004020b7c10 */ /* 0x000fe2000fffe0ff */
[----:B------:R-:W-:-:S07]  /*0390*/  UMOV UR5, URZ ;  /* 0x000000ff00057c82 */ /* 0x000fce0008000000 */
[----:B------:R-:W-:Y:S05]  /*03a0*/  BRA.U !UP1, `(.L_x_1) ;  /* 0x0000000109887547 */ /* 0x000fea000b800000 */
[----:B------:R-:W-:Y:S01]  /*03b0*/  LEA R8, R11, R6, 0x6 ;  /* 0x000000060b087211 */ /* 0x000fe200078e30ff */
[----:B------:R-:W-:Y:S01]  /*03c0*/  UMOV UR8, 0x10 ;  /* 0x0000001000087882 */ /* 0x000fe20000000000 */
[----:B------:R-:W-:Y:S01]  /*03d0*/  UMOV UR5, UR9 ;  /* 0x0000000900057c82 */ /* 0x000fe20008000000 */
[----:B------:R-:W-:-:S12]  /*03e0*/  UIMAD UR8, UR4, 0x14, UR8 ;  /* 0x00000014040878a4 */ /* 0x000fd8000f8e0208 */
.L_x_2:
[----:B------:R-:W0:Y:S01]  /*03f0*/  LDS R10, [R8] ;  /* 0x00000000080a7984 */ /* 0x000e220000000800 */
[----:B------:R-:W0:Y:S03]  /*0400*/  LDCU UR10, c[0x3][UR8+-0x10] ;  /* 0x00fffe00080a77ac */ /* 0x000e260008000800 */
[----:B------:R-:W1:Y:S01]  /*0410*/  LDS R9, [R8+0x4] ;  /* 0x0000040008097984 */ /* 0x000e620000000800 */
[----:B------:R-:W1:Y:S03]  /*0420*/  LDCU UR14, c[0x3][UR8+-0xc] ;  /* 0x00fffe80080e77ac */ /* 0x000e660008000800 */
[----:B------:R-:W2:Y:S01]  /*0430*/  LDS R12, [R8+0x8] ;  /* 0x00000800080c7984 */ /* 0x000ea20000000800 */
[----:B------:R-:W2:Y:S03]  /*0440*/  LDCU UR15, c[0x3][UR8+-0x8] ;  /* 0x00ffff00080f77ac */ /* 0x000ea60008000800 */
[----:B------:R-:W3:Y:S01]  /*0450*/  LDS R14, [R8+0xc] ;  /* 0x00000c00080e7984 */ /* 0x000ee20000000800 */
[----:B------:R-:W3:Y:S03]  /*0460*/  LDCU UR16, c[0x3][UR8+-0x4] ;  /* 0x00ffff80081077ac */ /* 0x000ee60008000800 */
[----:B------:R-:W4:Y:S01]  /*0470*/  LDS R16, [R8+0x10] ;  /* 0x0000100008107984 */ /* 0x000f220000000800 */
[----:B------:R-:W4:Y:S03]  /*0480*/  LDCU UR17, c[0x3][UR8] ;  /* 0x00c00000081177ac */ /* 0x000f260008000800 */
[----:B------:R-:W5:Y:S01]  /*0490*/  LDS R18, [R8+0x14] ;  /* 0x0000140008127984 */ /* 0x000f620000000800 */
[----:B------:R-:W-:-:S03]  /*04a0*/  UIADD3 UR5, UPT, UPT, UR5, 0x8, URZ ;  /* 0x0000000805057890 */ /* 0x000fc6000fffe0ff */
[----:B------:R-:W5:Y:S01]  /*04b0*/  LDS R20, [R8+0x18] ;  /* 0x0000180008147984 */ /* 0x000f620000000800 */
[----:B------:R-:W-:-:S03]  /*04c0*/  UISETP.NE.AND UP1, UPT, UR5, URZ, UPT ;  /* 0x000000ff0500728c */ /* 0x000fc6000bf25270 */
[----:B------:R0:W5:Y:S02]  /*04d0*/  LDS R22, [R8+0x1c] ;  /* 0x00001c0008167984 */ /* 0x0001640000000800 */
[----:B0-----:R-:W-:Y:S02]  /*04e0*/  VIADD R8, R8, 0x20 ;  /* 0x0000002008087836 */ /* 0x001fe40000000000 */
[----:B------:R-:W-:Y:S01]  /*04f0*/  FFMA R10, R10, UR10, R7 ;  /* 0x0000000a0a0a7c23 */ /* 0x000fe20008000007 */
[----:B------:R-:W5:Y:S03]  /*0500*/  LDCU UR10, c[0x3][UR8+0x4] ;  /* 0x00c00080080a77ac */ /* 0x000f660008000800 */
[----:B-1----:R-:W-:Y:S01]  /*0510*/  FFMA R9, R9, UR14, R10 ;  /* 0x0000000e09097c23 */ /* 0x002fe2000800000a */
[----:B------:R-:W0:Y:S03]  /*0520*/  LDCU UR14, c[0x3][UR8+0x8] ;  /* 0x00c00100080e77ac */ /* 0x000e260008000800 */
[----:B--2---:R-:W-:Y:S01]  /*0530*/  FFMA R9, R12, UR15, R9 ;  /* 0x0000000f0c097c23 */ /* 0x004fe20008000009 */
[----:B------:R-:W1:Y:S03]  /*0540*/  LDCU UR15, c[0x3][UR8+0xc] ;  /* 0x00c00180080f77ac */ /* 0x000e660008000800 */
[----:B---3--:R-:W-:Y:S01]  /*0550*/  FFMA R9, R14, UR16, R9 ;  /* 0x000000100e097c23 */ /* 0x008fe20008000009 */
[----:B------:R-:W-:-:S03]  /*0560*/  UIADD3 UR8, UPT, UPT, UR8, 0x20, URZ ;  /* 0x0000002008087890 */ /* 0x000fc6000fffe0ff */
[----:B----4-:R-:W-:-:S04]  /*0570*/  FFMA R9, R16, UR17, R9 ;  /* 0x0000001110097c23 */ /* 0x010fc80008000009 */
[----:B-----5:R-:W-:-:S04]  /*0580*/  FFMA R9, R18, UR10, R9 ;  /* 0x0000000a12097c23 */ /* 0x020fc80008000009 */
[----:B0-----:R-:W-:-:S04]  /*0590*/  FFMA R9, R20, UR14, R9 ;  /* 0x0000000e14097c23 */ /* 0x001fc80008000009 */
[----:B-1----:R-:W-:Y:S01]  /*05a0*/  FFMA R7, R22, UR15, R9 ;  /* 0x0000000f16077c23 */ /* 0x002fe20008000009 */
[----:B------:R-:W-:Y:S06]  /*05b0*/  BRA.U UP1, `(.L_x_2) ;  /* 0xfffffffd018c7547 */ /* 0x000fec000b83ffff */
[----:B------:R-:W-:-:S05]  /*05c0*/  UMOV UR5, UR7 ;  /* 0x0000000700057c82 */ /* 0x000fca0008000000 */
.L_x_1:
[----:B------:R-:W-:Y:S01]  /*05d0*/  LEA R15, R11, R5, 0x6 ;  /* 0x000000050b0f7211 */ /* 0x000fe200078e30ff */
[----:B------:R-:W-:Y:S02]  /*05e0*/  ULOP3.LUT UP1, URZ, UR11, 0x2, URZ, 0xc0, !UPT ;  /* 0x000000020bff7892 */ /* 0x000fe4000f82c0ff */
[----:B------:R-:W-:Y:S01]  /*05f0*/  UIMAD UR10, UR4, 0x14, URZ ;  /* 0x00000014040a78a4 */ /* 0x000fe2000f8e02ff */
[----:B------:R-:W-:Y:S11]  /*0600*/  BRA.U !UP0, `(.L_x_3) ;  /* 0x0000000108407547 */ /* 0x000ff6000b800000 */
[----:B------:R-:W-:Y:S01]  /*0610*/  IADD3 R8, PT, PT, R4, UR5, RZ ;  /* 0x0000000504087c10 */ /* 0x000fe2000fffe0ff */
[----:B------:R-:W-:Y:S02]  /*0620*/  ULEA UR8, UR5, UR10, 0x2 ;  /* 0x0000000a05087291 */ /* 0x000fe4000f8e10ff */
[----:B------:R-:W-:Y:S01]  /*0630*/  UIADD3 UR5, UPT, UPT, UR5, 0x4, URZ ;  /* 0x0000000405057890 */ /* 0x000fe2000fffe0ff */
[----:B------:R-:W-:-:S05]  /*0640*/  LEA R10, R8, R15, 0x2 ;  /* 0x0000000f080a7211 */ /* 0x000fca00078e10ff */
[----:B------:R-:W0:Y:S04]  /*0650*/  LDS R8, [R10+-0x88] ;  /* 0xffff78000a087984 */ /* 0x000e280000000800 */
[----:B------:R-:W1:Y:S01]  /*0660*/  LDS R9, [R10+-0x84] ;  /* 0xffff7c000a097984 */ /* 0x000e620000000800 */
[----:B------:R-:W0:Y:S03]  /*0670*/  LDCU UR14, c[0x3][UR8] ;  /* 0x00c00000080e77ac */ /* 0x000e260008000800 */
[----:B------:R-:W2:Y:S01]  /*0680*/  LDS R11, [R10+-0x80] ;  /* 0xffff80000a0b7984 */ /* 0x000ea20000000800 */
[----:B------:R-:W1:Y:S03]  /*0690*/  LDCU UR15, c[0x3][UR8+0x4] ;  /* 0x00c00080080f77ac */ /* 0x000e660008000800 */
[----:B------:R-:W3:Y:S01]  /*06a0*/  LDS R13, [R10+-0x7c] ;  /* 0xffff84000a0d7984 */ /* 0x000ee20000000800 */
[----:B------:R-:W2:Y:S01]  /*06b0*/  LDCU UR16, c[0x3][UR8+0x8] ;  /* 0x00c00100081077ac */ /* 0x000ea20008000800 */
[----:B------:R-:W3:Y:S01]  /*06c0*/  LDCU UR8, c[0x3][UR8+0xc] ;  /* 0x00c00180080877ac */ /* 0x000ee20008000800 */
[----:B0-----:R-:W-:-:S04]  /*06d0*/  FFMA R8, R8, UR14, R7 ;  /* 0x0000000e08087c23 */ /* 0x001fc80008000007 */
[----:B-1----:R-:W-:-:S04]  /*06e0*/  FFMA R8, R9, UR15, R8 ;  /* 0x0000000f09087c23 */ /* 0x002fc80008000008 */
[----:B--2---:R-:W-:-:S04]  /*06f0*/  FFMA R8, R11, UR16, R8 ;  /* 0x000000100b087c23 */ /* 0x004fc80008000008 */
[----:B---3--:R-:W-:-:S07]  /*0700*/  FFMA R7, R13, UR8, R8 ;  /* 0x000000080d077c23 */ /* 0x008fce0008000008 */
.L_x_3:
[----:B------:R-:W-:Y:S05]  /*0710*/  BRA.U !UP1, `(.L_x_4) ;  /* 0x0000000109287547 */ /* 0x000fea000b800000 */
[----:B------:R-:W-:Y:S01]  /*0720*/  VIADD R8, R4, UR5 ;  /* 0x0000000504087c36 */ /* 0x000fe20008000000 */
[----:B------:R-:W-:Y:S02]  /*0730*/  ULEA UR8, UR5, UR10, 0x2 ;  /* 0x0000000a05087291 */ /* 0x000fe4000f8e10ff */
[----:B------:R-:W-:Y:S02]  /*0740*/  UIADD3 UR5, UPT, UPT, UR5, 0x2, URZ ;  /* 0x0000000205057890 */ /* 0x000fe4000fffe0ff */
[----:B------:R-:W-:-:S05]  /*0750*/  LEA R8, R8, R15, 0x2 ;  /* 0x0000000f08087211 */ /* 0x000fca00078e10ff */
[----:B------:R-:W0:Y:S03]  /*0760*/  LDS R10, [R8+-0x88] ;  /* 0xffff7800080a7984 */ /* 0x000e260000000800 */
[----:B------:R-:W0:Y:S01]  /*0770*/  LDCU UR14, c[0x3][UR8] ;  /* 0x00c00000080e77ac */ /* 0x000e220008000800 */
[----:B------:R-:W1:Y:S01]  /*0780*/  LDS R12, [R8+-0x84] ;  /* 0xffff7c00080c7984 */ /* 0x000e620000000800 */
[----:B------:R-:W1:Y:S01]  /*0790*/  LDCU UR8, c[0x3][UR8+0x4] ;  /* 0x00c00080080877ac */ /* 0x000e620008000800 */
[----:B0-----:R-:W-:-:S04]  /*07a0*/  FFMA R7, R10, UR14, R7 ;  /* 0x0000000e0a077c23 */ /* 0x001fc80008000007 */
[----:B-1----:R-:W-:-:S07]  /*07b0*/  FFMA R7, R12, UR8, R7 ;  /* 0x000000080c077c23 */ /* 0x002fce0008000007 */
.L_x_4:
[----:B------:R-:W-:Y:S01]  /*07c0*/  IADD3 R8, PT, PT, R4, UR5, RZ ;  /* 0x0000000504087c10 */ /* 0x000fe2000fffe0ff */
[----:B------:R-:W-:Y:S02]  /*07d0*/  ULEA UR5, UR5, UR10, 0x2 ;  /* 0x0000000a05057291 */ /* 0x000fe4000f8e10ff */
[----:B------:R-:W-:Y:S01]  /*07e0*/  UISETP.NE.AND UP1, UPT, UR4, UR11, UPT ;  /* 0x0000000b0400728c */ /* 0x000fe2000bf25270 */
[----:B------:R-:W-:Y:S01]  /*07f0*/  LEA R8, R8, R15, 0x2 ;  /* 0x0000000f08087211 */ /* 0x000fe200078e10ff */
[----:B------:R-:W-:-:S05]  /*0800*/  UIADD3 UR8, UPT, UPT, UR4, 0x1, URZ ;  /* 0x0000000104087890 */ /* 0x000fca000fffe0ff */
[----:B------:R-:W0:Y:S02]  /*0810*/  LDS R8, [R8+-0x88] ;  /* 0xffff780008087984 */ /* 0x000e240000000800 */
[----:B------:R-:W-:Y:S01]  /*0820*/  UMOV UR4, UR8 ;  /* 0x0000000800047c82 */ /* 0x000fe20008000000 */
[----:B------:R-:W0:Y:S02]  /*0830*/  LDCU UR5, c[0x3][UR5] ;  /* 0x00c00000050577ac */ /* 0x000e240008000800 */
[----:B0-----:R-:W-:Y:S01]  /*0840*/  FFMA R7, R8, UR5, R7 ;  /* 0x0000000508077c23 */ /* 0x001fe20008000007 */
[----:B------:R-:W-:Y:S06]  /*0850*/  BRA.U UP1, `(.L_x_5) ;  /* 0xfffffff901c47547 */ /* 0x000fec000b83ffff */
.L_x_0:
[----:B------:R-:W1:Y:S01]  /*0860*/  LDC.64 R4, c[0x0][0x388] ;  /* 0x0000e200ff047b82 */ /* 0x000e620000000a00 */
[----:B------:R-:W2:Y:S02]  /*0870*/  LDCU UR4, c[0x0][0x394] ;  /* 0x00007280ff0477ac */ /* 0x000ea40008000800 */
[----:B--2---:R-:W-:-:S04]  /*0880*/  IMAD R3, R0, UR4, R3 ;  /* 0x0000000400037c24 */ /* 0x004fc8000f8e0203 */
[----:B-1----:R-:W-:-:S05]  /*0890*/  IMAD.WIDE R2, R3, 0x4, R4 ;  /* 0x0000000403027825 */ /* 0x002fca00078e0204 */
[----:B------:R-:W-:Y:S01]  /*08a0*/  STG.E desc[UR12][R2.64], R7 ;  /* 0x0000000702007986 */ /* 0x000fe2000c10190c */
[----:B------:R-:W-:Y:S05]  /*08b0*/  EXIT ;  /* 0x000000000000794d */ /* 0x000fea0003800000 */
.L_x_6:
[----:B------:R-:W-:-:S00]  /*08c0*/  BRA `(.L_x_6) ;  /* 0xfffffffc00fc7947 */ /* 0x000fc0000383ffff */
[----:B------:R-:W-:-:S00]  /*08d0*/  NOP ;  /* 0x0000000000007918 */ /* 0x000fc00000000000 */
        /* <DEDUP_REMOVED lines=10> */
.L_x_9:


//--------------------- .text._Z8initDataPfif     --------------------------
	.section	.text._Z8initDataPfif,"ax",@progbits
	.align	128
        .global         _Z8initDataPfif
        .type           _Z8initDataPfif,@function
        .size           _Z8initDataPfif,(.L_x_10 - _Z8initDataPfif)
        .other          _Z8initDataPfif,@"STO_CUDA_ENTRY STV_DEFAULT"
_Z8initDataPfif:
.text._Z8initDataPfif:
[----:B------:R-:W-:Y:S01]  /*0000*/  LDC R1, c[0x0][0x37c] ;  /* 0x0000df00ff017b82 */ /* 0x000fe20000000800 */
[----:B------:R-:W0:Y:S07]  /*0010*/  S2R R0, SR_TID.X ;  /* 0x0000000000007919 */ /* 0x000e2e0000002100 */
[----:B------:R-:W0:Y:S01]  /*0020*/  LDC R9, c[0x0][0x360] ;  /* 0x0000d800ff097b82 */ /* 0x000e220000000800 */
[----:B------:R-:W1:Y:S01]  /*0030*/  LDCU UR8, c[0x0][0x388] ;  /* 0x00007100ff0877ac */ /* 0x000e620008000800 */
[----:B------:R-:W2:Y:S06]  /*0040*/  S2R R3, SR_TID.Y ;  /* 0x0000000000037919 */ /* 0x000eac0000002200 */
[----:B------:R-:W0:Y:S08]  /*0050*/  S2UR UR4, SR_CTAID.X ;  /* 0x00000000000479c3 */ /* 0x000e300000002500 */
[----:B------:R-:W2:Y:S08]  /*0060*/  S2UR UR5, SR_CTAID.Y ;  /* 0x00000000000579c3 */ /* 0x000eb00000002600 */
[----:B------:R-:W2:Y:S01]  /*0070*/  LDC R6, c[0x0][0x364] ;  /* 0x0000d900ff067b82 */ /* 0x000ea20000000800 */
[----:B0-----:R-:W-:-:S02]  /*0080*/  IMAD R0, R9, UR4, R0 ;  /* 0x0000000409007c24 */ /* 0x001fc4000f8e0200 */
[----:B--2---:R-:W-:-:S05]  /*0090*/  IMAD R3, R6, UR5, R3 ;  /* 0x0000000506037c24 */ /* 0x004fca000f8e0203 */
[----:B------:R-:W-:-:S04]  /*00a0*/  VIMNMX R2, PT, PT, R0, R3, !PT ;  /* 0x0000000300027248 */ /* 0x000fc80007fe0100 */
[----:B-1----:R-:W-:-:S13]  /*00b0*/  ISETP.GE.AND P0, PT, R2, UR8, PT ;  /* 0x0000000802007c0c */ /* 0x002fda000bf06270 */
[----:B------:R-:W-:Y:S05]  /*00c0*/  @P0 EXIT ;  /* 0x000000000000094d */ /* 0x000fea0003800000 */
[----:B------:R-:W0:Y:S01]  /*00d0*/  LDC R11, c[0x0][0x38c] ;  /* 0x0000e300ff0b7b82 */ /* 0x000e220000000800 */
[----:B------:R-:W1:Y:S01]  /*00e0*/  LDCU UR4, c[0x0][0x374] ;  /* 0x00006e80ff0477ac */ /* 0x000e620008000800 */
[----:B------:R-:W-:Y:S01]  /*00f0*/  MOV R7, R3 ;  /* 0x0000000300077202 */ /* 0x000fe20000000f00 */
[----:B------:R-:W2:Y:S05]  /*0100*/  LDCU UR5, c[0x0][0x370] ;  /* 0x00006e00ff0577ac */ /* 0x000eaa0008000800 */
[----:B------:R-:W3:Y:S01]  /*0110*/  LDC.64 R4, c[0x0][0x380] ;  /* 0x0000e000ff047b82 */ /* 0x000ee20000000a00 */
[----:B------:R-:W4:Y:S01]  /*0120*/  LDCU.64 UR6, c[0x0][0x358] ;  /* 0x00006b00ff0677ac */ /* 0x000f220008000a00 */
[----:B-1----:R-:W-:-:S02]  /*0130*/  IMAD R6, R6, UR4, RZ ;  /* 0x0000000406067c24 */ /* 0x002fc4000f8e02ff */
[----:B--2---:R-:W-:-:S07]  /*0140*/  IMAD R9, R9, UR5, RZ ;  /* 0x0000000509097c24 */ /* 0x004fce000f8e02ff */
.L_x_7:
[----:B------:R-:W-:Y:S01]  /*0150*/  IMAD R3, R7, UR8, R0 ;  /* 0x0000000807037c24 */ /* 0x000fe2000f8e0200 */
[----:B------:R-:W-:Y:S02]  /*0160*/  IADD3 R7, PT, PT, R6, R7, RZ ;  /* 0x0000000706077210 */ /* 0x000fe40007ffe0ff */
[----:B------:R-:W-:Y:S01]  /*0170*/  IADD3 R0, PT, PT, R9, R0, RZ ;  /* 0x0000000009007210 */ /* 0x000fe20007ffe0ff */
[----:B---3--:R-:W-:-:S03]  /*0180*/  IMAD.WIDE R2, R3, 0x4, R4 ;  /* 0x0000000403027825 */ /* 0x008fc600078e0204 */
[----:B------:R-:W-:Y:S02]  /*0190*/  VIMNMX R8, PT, PT, R7, R0, !PT ;  /* 0x0000000007087248 */ /* 0x000fe40007fe0100 */
[----:B0---4-:R1:W-:Y:S02]  /*01a0*/  STG.E desc[UR6][R2.64], R11 ;  /* 0x0000000b02007986 */ /* 0x0113e4000c101906 */
[----:B------:R-:W-:-:S13]  /*01b0*/  ISETP.GE.AND P0, PT, R8, UR8, PT ;  /* 0x0000000808007c0c */ /* 0x000fda000bf06270 */
[----:B-1----:R-:W-:Y:S05]  /*01c0*/  @!P0 BRA `(.L_x_7) ;  /* 0xfffffffc00e08947 */ /* 0x002fea000383ffff */
[----:B------:R-:W-:Y:S05]  /*01d0*/  EXIT ;  /* 0x000000000000794d */ /* 0x000fea0003800000 */
.L_x_8:
        /* <DEDUP_REMOVED lines=10> */
.L_x_10:


//--------------------- .nv.shared._Z27convolution_2D_basic_kernelPfS_iii --------------------------
	.section	.nv.shared._Z27convolution_2D_basic_kernelPfS_iii,"aw",@nobits
	.sectionflags	@""
	.align	4
.nv.shared._Z27convolution_2D_basic_kernelPfS_iii:
	.zero		2048


//--------------------- .nv.shared.reserved.0     --------------------------
	.section	.nv.shared.reserved.0,"aw",@nobits
	.weak		__nv_reservedSMEM_offset_0_alias
	.size		__nv_reservedSMEM_offset_0_alias, 0, 64
	.other		__nv_reservedSMEM_offset_0_alias,@"STO_CUDA_RESERVED_SHARED STV_DEFAULT"
__nv_reservedSMEM_offset_0_alias:
	.zero		0
	.zero		64


//--------------------- .nv.constant0._Z27convolution_2D_basic_kernelPfS_iii --------------------------
	.section	.nv.constant0._Z27convolution_2D_basic_kernelPfS_iii,"a",@progbits
	.sectionflags	@""
	.align	4
.nv.constant0._Z27convolution_2D_basic_kernelPfS_iii:
	.zero		924


//--------------------- .nv.constant0._Z8initDataPfif --------------------------
	.section	.nv.constant0._Z8initDataPfif,"a",@progbits
	.sectionflags	@""
	.align	4
.nv.constant0._Z8initDataPfif:
	.zero		912


//--------------------- SYMBOLS --------------------------

	.type		.nv.reservedSmem.offset0,@object
	.size		.nv.reservedSmem.offset0,0x4
	.type		.nv.reservedSmem.cap,@object
	.size		.nv.reservedSmem.cap,0x4
